//
// Generated by NVIDIA NVVM Compiler
//
// Compiler Build ID: CL-36424714
// Cuda compilation tools, release 13.0, V13.0.88
// Based on NVVM 20.0.0
//

.version 9.0
.target sm_100
.address_size 64

	// .globl	_Z12swish_kernelPKfPfi

.visible .entry _Z12swish_kernelPKfPfi(
	.param .u64 .ptr .align 1 _Z12swish_kernelPKfPfi_param_0,
	.param .u64 .ptr .align 1 _Z12swish_kernelPKfPfi_param_1,
	.param .u32 _Z12swish_kernelPKfPfi_param_2
)
{
	.reg .pred 	%p<2>;
	.reg .b32 	%r<8>;
	.reg .b32 	%f<16>;
	.reg .b64 	%rd<8>;

	ld.param.u64 	%rd1, [_Z12swish_kernelPKfPfi_param_0];
	ld.param.u64 	%rd2, [_Z12swish_kernelPKfPfi_param_1];
	ld.param.u32 	%r2, [_Z12swish_kernelPKfPfi_param_2];
	mov.u32 	%r3, %ctaid.x;
	mov.u32 	%r4, %ntid.x;
	mov.u32 	%r5, %tid.x;
	mad.lo.s32 	%r1, %r3, %r4, %r5;
	setp.ge.s32 	%p1, %r1, %r2;
	@%p1 bra 	$L__BB0_2;
	cvta.to.global.u64 	%rd3, %rd1;
	cvta.to.global.u64 	%rd4, %rd2;
	mul.wide.s32 	%rd5, %r1, 4;
	add.s64 	%rd6, %rd3, %rd5;
	ld.global.f32 	%f1, [%rd6];
	fma.rn.f32 	%f2, %f1, 0fBBBB989D, 0f3F000000;
	cvt.sat.f32.f32 	%f3, %f2;
	mov.f32 	%f4, 0f4B400001;
	mov.f32 	%f5, 0f437C0000;
	fma.rm.f32 	%f6, %f3, %f5, %f4;
	add.f32 	%f7, %f6, 0fCB40007F;
	neg.f32 	%f8, %f7;
	fma.rn.f32 	%f9, %f1, 0fBFB8AA3B, %f8;
	fma.rn.f32 	%f10, %f1, 0fB2A57060, %f9;
	mov.b32 	%r6, %f6;
	shl.b32 	%r7, %r6, 23;
	mov.b32 	%f11, %r7;
	ex2.approx.ftz.f32 	%f12, %f10;
	fma.rn.f32 	%f13, %f12, %f11, 0f3F800000;
	rcp.rn.f32 	%f14, %f13;
	mul.f32 	%f15, %f1, %f14;
	add.s64 	%rd7, %rd4, %rd5;
	st.global.f32 	[%rd7], %f15;
$L__BB0_2:
	ret;

}
	// .globl	_Z17swish_fast_kernelPKfPfi
.visible .entry _Z17swish_fast_kernelPKfPfi(
	.param .u64 .ptr .align 1 _Z17swish_fast_kernelPKfPfi_param_0,
	.param .u64 .ptr .align 1 _Z17swish_fast_kernelPKfPfi_param_1,
	.param .u32 _Z17swish_fast_kernelPKfPfi_param_2
)
{
	.reg .pred 	%p<2>;
	.reg .b32 	%r<6>;
	.reg .b32 	%f<7>;
	.reg .b64 	%rd<8>;

	ld.param.u64 	%rd1, [_Z17swish_fast_kernelPKfPfi_param_0];
	ld.param.u64 	%rd2, [_Z17swish_fast_kernelPKfPfi_param_1];
	ld.param.u32 	%r2, [_Z17swish_fast_kernelPKfPfi_param_2];
	mov.u32 	%r3, %ctaid.x;
	mov.u32 	%r4, %ntid.x;
	mov.u32 	%r5, %tid.x;
	mad.lo.s32 	%r1, %r3, %r4, %r5;
	setp.ge.s32 	%p1, %r1, %r2;
	@%p1 bra 	$L__BB1_2;
	cvta.to.global.u64 	%rd3, %rd1;
	cvta.to.global.u64 	%rd4, %rd2;
	mul.wide.s32 	%rd5, %r1, 4;
	add.s64 	%rd6, %rd3, %rd5;
	ld.global.f32 	%f1, [%rd6];
	mul.f32 	%f2, %f1, 0fBFB8AA3B;
	ex2.approx.f32 	%f3, %f2;
	add.f32 	%f4, %f3, 0f3F800000;
	rcp.rn.f32 	%f5, %f4;
	mul.f32 	%f6, %f1, %f5;
	add.s64 	%rd7, %rd4, %rd5;
	st.global.f32 	[%rd7], %f6;
$L__BB1_2:
	ret;

}
	// .globl	_Z23swish_vectorized_kernelPKfPfi
.visible .entry _Z23swish_vectorized_kernelPKfPfi(
	.param .u64 .ptr .align 1 _Z23swish_vectorized_kernelPKfPfi_param_0,
	.param .u64 .ptr .align 1 _Z23swish_vectorized_kernelPKfPfi_param_1,
	.param .u32 _Z23swish_vectorized_kernelPKfPfi_param_2
)
{
	.reg .pred 	%p<6>;
	.reg .b32 	%r<16>;
	.reg .b32 	%f<26>;
	.reg .b64 	%rd<11>;

	ld.param.u64 	%rd3, [_Z23swish_vectorized_kernelPKfPfi_param_0];
	ld.param.u64 	%rd4, [_Z23swish_vectorized_kernelPKfPfi_param_1];
	ld.param.u32 	%r6, [_Z23swish_vectorized_kernelPKfPfi_param_2];
	cvta.to.global.u64 	%rd1, %rd4;
	cvta.to.global.u64 	%rd2, %rd3;
	mov.u32 	%r7, %ctaid.x;
	mov.u32 	%r8, %ntid.x;
	mov.u32 	%r9, %tid.x;
	mad.lo.s32 	%r10, %r7, %r8, %r9;
	shl.b32 	%r14, %r10, 2;
	or.b32  	%r11, %r14, 3;
	setp.lt.s32 	%p1, %r11, %r6;
	@%p1 bra 	$L__BB2_5;
	setp.ge.s32 	%p2, %r14, %r6;
	@%p2 bra 	$L__BB2_4;
	mov.b32 	%r15, 1;
$L__BB2_3:
	add.s32 	%r13, %r15, -1;
	mul.wide.s32 	%rd5, %r14, 4;
	add.s64 	%rd6, %rd1, %rd5;
	add.s64 	%rd7, %rd2, %rd5;
	ld.global.f32 	%f1, [%rd7];
	mul.f32 	%f2, %f1, 0fBFB8AA3B;
	ex2.approx.f32 	%f3, %f2;
	add.f32 	%f4, %f3, 0f3F800000;
	div.rn.f32 	%f5, %f1, %f4;
	st.global.f32 	[%rd6], %f5;
	setp.lt.u32 	%p3, %r13, 3;
	add.s32 	%r14, %r14, 1;
	setp.lt.s32 	%p4, %r14, %r6;
	and.pred  	%p5, %p3, %p4;
	add.s32 	%r15, %r15, 1;
	@%p5 bra 	$L__BB2_3;
$L__BB2_4:
	ret;
$L__BB2_5:
	mul.wide.s32 	%rd8, %r14, 4;
	add.s64 	%rd9, %rd2, %rd8;
	ld.global.v4.f32 	{%f6, %f7, %f8, %f9}, [%rd9];
	mul.f32 	%f10, %f6, 0fBFB8AA3B;
	ex2.approx.f32 	%f11, %f10;
	add.f32 	%f12, %f11, 0f3F800000;
	div.rn.f32 	%f13, %f6, %f12;
	mul.f32 	%f14, %f7, 0fBFB8AA3B;
	ex2.approx.f32 	%f15, %f14;
	add.f32 	%f16, %f15, 0f3F800000;
	div.rn.f32 	%f17, %f7, %f16;
	mul.f32 	%f18, %f8, 0fBFB8AA3B;
	ex2.approx.f32 	%f19, %f18;
	add.f32 	%f20, %f19, 0f3F800000;
	div.rn.f32 	%f21, %f8, %f20;
	mul.f32 	%f22, %f9, 0fBFB8AA3B;
	ex2.approx.f32 	%f23, %f22;
	add.f32 	%f24, %f23, 0f3F800000;
	div.rn.f32 	%f25, %f9, %f24;
	add.s64 	%rd10, %rd1, %rd8;
	st.global.v4.f32 	[%rd10], {%f13, %f17, %f21, %f25};
	bra.uni 	$L__BB2_4;

}


// ===== COMPILED SASS (sm_100) =====

	.target	sm_100

	.elftype	@"ET_EXEC"


//--------------------- .note.nv.tkinfo           --------------------------
	.section	.note.nv.tkinfo,"",@"SHT_NOTE"
	.sectionflags	@"SHF_NOTE_NV_TKINFO"
	.tkinfo
        /*0018*/ 	.word	0x00000002
        /*0030*/ 	.string	""
        /*0030*/ 	.string	"ptxas"
        /*0030*/ 	.string	"Cuda compilation tools, release 13.0, V13.0.88"
        /*0030*/ 	.string	"Build cuda_13.0.r13.0/compiler.36424714_0"
        /*0030*/ 	.string	"-arch sm_100 -m 64 "



//--------------------- .note.nv.cuinfo           --------------------------
	.section	.note.nv.cuinfo,"",@"SHT_NOTE"
	.sectionflags	@"SHF_NOTE_NV_CUINFO"
        /*0018*/ 	.short	0x0002
        /*001a*/ 	.short	0x0064
        /*001c*/ 	.short	0x0082
	.zero		2


//--------------------- .nv.info                  --------------------------
	.section	.nv.info,"",@"SHT_CUDA_INFO"
	.align	4


	//----- nvinfo : EIATTR_REGCOUNT
	.align		4
        /*0000*/ 	.byte	0x04, 0x2f
        /*0002*/ 	.short	(.L_1 - .L_0)
	.align		4
.L_0:
        /*0004*/ 	.word	index@(_Z12swish_kernelPKfPfi)
        /*0008*/ 	.word	0x0000000f


	//----- nvinfo : EIATTR_FRAME_SIZE
	.align		4
.L_1:
        /*000c*/ 	.byte	0x04, 0x11
        /*000e*/ 	.short	(.L_3 - .L_2)
	.align		4
.L_2:
        /*0010*/ 	.word	index@($__internal_2_$__cuda_sm20_rcp_rn_f32_slowpath)
        /*0014*/ 	.word	0x00000000


	//----- nvinfo : EIATTR_FRAME_SIZE
	.align		4
.L_3:
        /*0018*/ 	.byte	0x04, 0x11
        /*001a*/ 	.short	(.L_5 - .L_4)
	.align		4
.L_4:
        /*001c*/ 	.word	index@(_Z12swish_kernelPKfPfi)
        /*0020*/ 	.word	0x00000000


	//----- nvinfo : EIATTR_REGCOUNT
	.align		4
.L_5:
        /*0024*/ 	.byte	0x04, 0x2f
        /*0026*/ 	.short	(.L_7 - .L_6)
	.align		4
.L_6:
        /*0028*/ 	.word	index@(_Z17swish_fast_kernelPKfPfi)
        /*002c*/ 	.word	0x0000000f


	//----- nvinfo : EIATTR_FRAME_SIZE
	.align		4
.L_7:
        /*0030*/ 	.byte	0x04, 0x11
        /*0032*/ 	.short	(.L_9 - .L_8)
	.align		4
.L_8:
        /*0034*/ 	.word	index@($__internal_1_$__cuda_sm20_rcp_rn_f32_slowpath)
        /*0038*/ 	.word	0x00000000


	//----- nvinfo : EIATTR_FRAME_SIZE
	.align		4
.L_9:
        /*003c*/ 	.byte	0x04, 0x11
        /*003e*/ 	.short	(.L_11 - .L_10)
	.align		4
.L_10:
        /*0040*/ 	.word	index@(_Z17swish_fast_kernelPKfPfi)
        /*0044*/ 	.word	0x00000000


	//----- nvinfo : EIATTR_REGCOUNT
	.align		4
.L_11:
        /*0048*/ 	.byte	0x04, 0x2f
        /*004a*/ 	.short	(.L_13 - .L_12)
	.align		4
.L_12:
        /*004c*/ 	.word	index@(_Z23swish_vectorized_kernelPKfPfi)
        /*0050*/ 	.word	0x00000016


	//----- nvinfo : EIATTR_FRAME_SIZE
	.align		4
.L_13:
        /*0054*/ 	.byte	0x04, 0x11
        /*0056*/ 	.short	(.L_15 - .L_14)
	.align		4
.L_14:
        /*0058*/ 	.word	index@($__internal_0_$__cuda_sm3x_div_rn_noftz_f32_slowpath)
        /*005c*/ 	.word	0x00000000


	//----- nvinfo : EIATTR_FRAME_SIZE
	.align		4
.L_15:
        /*0060*/ 	.byte	0x04, 0x11
        /*0062*/ 	.short	(.L_17 - .L_16)
	.align		4
.L_16:
        /*0064*/ 	.word	index@(_Z23swish_vectorized_kernelPKfPfi)
        /*0068*/ 	.word	0x00000000


	//----- nvinfo : EIATTR_MIN_STACK_SIZE
	.align		4
.L_17:
        /*006c*/ 	.byte	0x04, 0x12
        /*006e*/ 	.short	(.L_19 - .L_18)
	.align		4
.L_18:
        /*0070*/ 	.word	index@(_Z23swish_vectorized_kernelPKfPfi)
        /*0074*/ 	.word	0x00000000


	//----- nvinfo : EIATTR_MIN_STACK_SIZE
	.align		4
.L_19:
        /*0078*/ 	.byte	0x04, 0x12
        /*007a*/ 	.short	(.L_21 - .L_20)
	.align		4
.L_20:
        /*007c*/ 	.word	index@(_Z17swish_fast_kernelPKfPfi)
        /*0080*/ 	.word	0x00000000


	//----- nvinfo : EIATTR_MIN_STACK_SIZE
	.align		4
.L_21:
        /*0084*/ 	.byte	0x04, 0x12
        /*0086*/ 	.short	(.L_23 - .L_22)
	.align		4
.L_22:
        /*0088*/ 	.word	index@(_Z12swish_kernelPKfPfi)
        /*008c*/ 	.word	0x00000000
.L_23:


//--------------------- .nv.compat                --------------------------
	.section	.nv.compat,"",@"SHT_CUDA_COMPAT_INFO"
	.align	4
        /*0000*/ 	.byte	0x02, 0x09, 0x00, 0x00, 0x02, 0x02, 0x01, 0x00, 0x02, 0x05, 0x05, 0x00, 0x03, 0x07, 0x01, 0x01
        /*0010*/ 	.byte	0x02, 0x03, 0x00, 0x00, 0x02, 0x06, 0x01, 0x00, 0x04, 0x0b, 0x08, 0x00, 0x01, 0x00, 0x00, 0x00
        /*0020*/ 	.byte	0x00, 0x00, 0x00, 0x00


//--------------------- .nv.info._Z23swish_vectorized_kernelPKfPfi --------------------------
	.section	.nv.info._Z23swish_vectorized_kernelPKfPfi,"",@"SHT_CUDA_INFO"
	.sectionflags	@""
	.align	4


	//----- nvinfo : EIATTR_CUDA_API_VERSION
	.align		4
        /*0000*/ 	.byte	0x04, 0x37
        /*0002*/ 	.short	(.L_25 - .L_24)
.L_24:
        /*0004*/ 	.word	0x00000082


	//----- nvinfo : EIATTR_KPARAM_INFO
	.align		4
.L_25:
        /*0008*/ 	.byte	0x04, 0x17
        /*000a*/ 	.short	(.L_27 - .L_26)
.L_26:
        /*000c*/ 	.word	0x00000000
        /*0010*/ 	.short	0x0002
        /*0012*/ 	.short	0x0010
        /*0014*/ 	.byte	0x00, 0xf0, 0x11, 0x00


	//----- nvinfo : EIATTR_KPARAM_INFO
	.align		4
.L_27:
        /*0018*/ 	.byte	0x04, 0x17
        /*001a*/ 	.short	(.L_29 - .L_28)
.L_28:
        /*001c*/ 	.word	0x00000000
        /*0020*/ 	.short	0x0001
        /*0022*/ 	.short	0x0008
        /*0024*/ 	.byte	0x00, 0xf5, 0x21, 0x00


	//----- nvinfo : EIATTR_KPARAM_INFO
	.align		4
.L_29:
        /*0028*/ 	.byte	0x04, 0x17
        /*002a*/ 	.short	(.L_31 - .L_30)
.L_30:
        /*002c*/ 	.word	0x00000000
        /*0030*/ 	.short	0x0000
        /*0032*/ 	.short	0x0000
        /*0034*/ 	.byte	0x00, 0xf5, 0x21, 0x00


	//----- nvinfo : EIATTR_SPARSE_MMA_MASK
	.align		4
.L_31:
        /*0038*/ 	.byte	0x03, 0x50
        /*003a*/ 	.short	0x0000


	//----- nvinfo : EIATTR_MAXREG_COUNT
	.align		4
        /*003c*/ 	.byte	0x03, 0x1b
        /*003e*/ 	.short	0x00ff


	//----- nvinfo : EIATTR_MERCURY_ISA_VERSION
	.align		4
        /*0040*/ 	.byte	0x03, 0x5f
        /*0042*/ 	.short	0x0101


	//----- nvinfo : EIATTR_VRC_CTA_INIT_COUNT
	.align		4
        /*0044*/ 	.byte	0x02, 0x4a
	.zero		1
	.zero		1


	//----- nvinfo : EIATTR_EXIT_INSTR_OFFSETS
	.align		4
        /*0048*/ 	.byte	0x04, 0x1c
        /*004a*/ 	.short	(.L_33 - .L_32)


	//   ....[0]....
.L_32:
        /*004c*/ 	.word	0x000000d0


	//   ....[1]....
        /*0050*/ 	.word	0x000002f0


	//   ....[2]....
        /*0054*/ 	.word	0x00000890


	//----- nvinfo : EIATTR_CRS_STACK_SIZE
	.align		4
.L_33:
        /*0058*/ 	.byte	0x04, 0x1e
        /*005a*/ 	.short	(.L_35 - .L_34)
.L_34:
        /*005c*/ 	.word	0x00000000


	//----- nvinfo : EIATTR_CBANK_PARAM_SIZE
	.align		4
.L_35:
        /*0060*/ 	.byte	0x03, 0x19
        /*0062*/ 	.short	0x0014


	//----- nvinfo : EIATTR_PARAM_CBANK
	.align		4
        /*0064*/ 	.byte	0x04, 0x0a
        /*0066*/ 	.short	(.L_37 - .L_36)
	.align		4
.L_36:
        /*0068*/ 	.word	index@(.nv.constant0._Z23swish_vectorized_kernelPKfPfi)
        /*006c*/ 	.short	0x0380
        /*006e*/ 	.short	0x0014


	//----- nvinfo : EIATTR_SW_WAR
	.align		4
.L_37:
        /*0070*/ 	.byte	0x04, 0x36
        /*0072*/ 	.short	(.L_39 - .L_38)
.L_38:
        /*0074*/ 	.word	0x00000008
.L_39:


//--------------------- .nv.info._Z17swish_fast_kernelPKfPfi --------------------------
	.section	.nv.info._Z17swish_fast_kernelPKfPfi,"",@"SHT_CUDA_INFO"
	.sectionflags	@""
	.align	4


	//----- nvinfo : EIATTR_CUDA_API_VERSION
	.align		4
        /*0000*/ 	.byte	0x04, 0x37
        /*0002*/ 	.short	(.L_41 - .L_40)
.L_40:
        /*0004*/ 	.word	0x00000082


	//----- nvinfo : EIATTR_KPARAM_INFO
	.align		4
.L_41:
        /*0008*/ 	.byte	0x04, 0x17
        /*000a*/ 	.short	(.L_43 - .L_42)
.L_42:
        /*000c*/ 	.word	0x00000000
        /*0010*/ 	.short	0x0002
        /*0012*/ 	.short	0x0010
        /*0014*/ 	.byte	0x00, 0xf0, 0x11, 0x00


	//----- nvinfo : EIATTR_KPARAM_INFO
	.align		4
.L_43:
        /*0018*/ 	.byte	0x04, 0x17
        /*001a*/ 	.short	(.L_45 - .L_44)
.L_44:
        /*001c*/ 	.word	0x00000000
        /*0020*/ 	.short	0x0001
        /*0022*/ 	.short	0x0008
        /*0024*/ 	.byte	0x00, 0xf5, 0x21, 0x00


	//----- nvinfo : EIATTR_KPARAM_INFO
	.align		4
.L_45:
        /*0028*/ 	.byte	0x04, 0x17
        /*002a*/ 	.short	(.L_47 - .L_46)
.L_46:
        /*002c*/ 	.word	0x00000000
        /*0030*/ 	.short	0x0000
        /*0032*/ 	.short	0x0000
        /*0034*/ 	.byte	0x00, 0xf5, 0x21, 0x00


	//----- nvinfo : EIATTR_SPARSE_MMA_MASK
	.align		4
.L_47:
        /*0038*/ 	.byte	0x03, 0x50
        /*003a*/ 	.short	0x0000


	//----- nvinfo : EIATTR_MAXREG_COUNT
	.align		4
        /*003c*/ 	.byte	0x03, 0x1b
        /*003e*/ 	.short	0x00ff


	//----- nvinfo : EIATTR_MERCURY_ISA_VERSION
	.align		4
        /*0040*/ 	.byte	0x03, 0x5f
        /*0042*/ 	.short	0x0101


	//----- nvinfo : EIATTR_VRC_CTA_INIT_COUNT
	.align		4
        /*0044*/ 	.byte	0x02, 0x4a
	.zero		1
	.zero		1


	//----- nvinfo : EIATTR_EXIT_INSTR_OFFSETS
	.align		4
        /*0048*/ 	.byte	0x04, 0x1c
        /*004a*/ 	.short	(.L_49 - .L_48)


	//   ....[0]....
.L_48:
        /*004c*/ 	.word	0x00000070


	//   ....[1]....
        /*0050*/ 	.word	0x00000230


	//----- nvinfo : EIATTR_CRS_STACK_SIZE
	.align		4
.L_49:
        /*0054*/ 	.byte	0x04, 0x1e
        /*0056*/ 	.short	(.L_51 - .L_50)
.L_50:
        /*0058*/ 	.word	0x00000000


	//----- nvinfo : EIATTR_CBANK_PARAM_SIZE
	.align		4
.L_51:
        /*005c*/ 	.byte	0x03, 0x19
        /*005e*/ 	.short	0x0014


	//----- nvinfo : EIATTR_PARAM_CBANK
	.align		4
        /*0060*/ 	.byte	0x04, 0x0a
        /*0062*/ 	.short	(.L_53 - .L_52)
	.align		4
.L_52:
        /*0064*/ 	.word	index@(.nv.constant0._Z17swish_fast_kernelPKfPfi)
        /*0068*/ 	.short	0x0380
        /*006a*/ 	.short	0x0014


	//----- nvinfo : EIATTR_SW_WAR
	.align		4
.L_53:
        /*006c*/ 	.byte	0x04, 0x36
        /*006e*/ 	.short	(.L_55 - .L_54)
.L_54:
        /*0070*/ 	.word	0x00000008
.L_55:


//--------------------- .nv.info._Z12swish_kernelPKfPfi --------------------------
	.section	.nv.info._Z12swish_kernelPKfPfi,"",@"SHT_CUDA_INFO"
	.sectionflags	@""
	.align	4


	//----- nvinfo : EIATTR_CUDA_API_VERSION
	.align		4
        /*0000*/ 	.byte	0x04, 0x37
        /*0002*/ 	.short	(.L_57 - .L_56)
.L_56:
        /*0004*/ 	.word	0x00000082


	//----- nvinfo : EIATTR_KPARAM_INFO
	.align		4
.L_57:
        /*0008*/ 	.byte	0x04, 0x17
        /*000a*/ 	.short	(.L_59 - .L_58)
.L_58:
        /*000c*/ 	.word	0x00000000
        /*0010*/ 	.short	0x0002
        /*0012*/ 	.short	0x0010
        /*0014*/ 	.byte	0x00, 0xf0, 0x11, 0x00


	//----- nvinfo : EIATTR_KPARAM_INFO
	.align		4
.L_59:
        /*0018*/ 	.byte	0x04, 0x17
        /*001a*/ 	.short	(.L_61 - .L_60)
.L_60:
        /*001c*/ 	.word	0x00000000
        /*0020*/ 	.short	0x0001
        /*0022*/ 	.short	0x0008
        /*0024*/ 	.byte	0x00, 0xf5, 0x21, 0x00


	//----- nvinfo : EIATTR_KPARAM_INFO
	.align		4
.L_61:
        /*0028*/ 	.byte	0x04, 0x17
        /*002a*/ 	.short	(.L_63 - .L_62)
.L_62:
        /*002c*/ 	.word	0x00000000
        /*0030*/ 	.short	0x0000
        /*0032*/ 	.short	0x0000
        /*0034*/ 	.byte	0x00, 0xf5, 0x21, 0x00


	//----- nvinfo : EIATTR_SPARSE_MMA_MASK
	.align		4
.L_63:
        /*0038*/ 	.byte	0x03, 0x50
        /*003a*/ 	.short	0x0000


	//----- nvinfo : EIATTR_MAXREG_COUNT
	.align		4
        /*003c*/ 	.byte	0x03, 0x1b
        /*003e*/ 	.short	0x00ff


	//----- nvinfo : EIATTR_MERCURY_ISA_VERSION
	.align		4
        /*0040*/ 	.byte	0x03, 0x5f
        /*0042*/ 	.short	0x0101


	//----- nvinfo : EIATTR_VRC_CTA_INIT_COUNT
	.align		4
        /*0044*/ 	.byte	0x02, 0x4a
	.zero		1
	.zero		1


	//----- nvinfo : EIATTR_EXIT_INSTR_OFFSETS
	.align		4
        /*0048*/ 	.byte	0x04, 0x1c
        /*004a*/ 	.short	(.L_65 - .L_64)


	//   ....[0]....
.L_64:
        /*004c*/ 	.word	0x00000070


	//   ....[1]....
        /*0050*/ 	.word	0x00000270


	//----- nvinfo : EIATTR_CRS_STACK_SIZE
	.align		4
.L_65:
        /*0054*/ 	.byte	0x04, 0x1e
        /*0056*/ 	.short	(.L_67 - .L_66)
.L_66:
        /*0058*/ 	.word	0x00000000


	//----- nvinfo : EIATTR_CBANK_PARAM_SIZE
	.align		4
.L_67:
        /*005c*/ 	.byte	0x03, 0x19
        /*005e*/ 	.short	0x0014


	//----- nvinfo : EIATTR_PARAM_CBANK
	.align		4
        /*0060*/ 	.byte	0x04, 0x0a
        /*0062*/ 	.short	(.L_69 - .L_68)
	.align		4
.L_68:
        /*0064*/ 	.word	index@(.nv.constant0._Z12swish_kernelPKfPfi)
        /*0068*/ 	.short	0x0380
        /*006a*/ 	.short	0x0014


	//----- nvinfo : EIATTR_SW_WAR
	.align		4
.L_69:
        /*006c*/ 	.byte	0x04, 0x36
        /*006e*/ 	.short	(.L_71 - .L_70)
.L_70:
        /*0070*/ 	.word	0x00000008
.L_71:


//--------------------- .nv.callgraph             --------------------------
	.section	.nv.callgraph,"",@"SHT_CUDA_CALLGRAPH"
	.align	4
	.sectionentsize	8
	.align		4
        /*0000*/ 	.word	0x00000000
	.align		4
        /*0004*/ 	.word	0xffffffff
	.align		4
        /*0008*/ 	.word	0x00000000
	.align		4
        /*000c*/ 	.word	0xfffffffe
	.align		4
        /*0010*/ 	.word	0x00000000
	.align		4
        /*0014*/ 	.word	0xfffffffd
	.align		4
        /*0018*/ 	.word	0x00000000
	.align		4
        /*001c*/ 	.word	0xfffffffc


//--------------------- .text._Z23swish_vectorized_kernelPKfPfi --------------------------
	.section	.text._Z23swish_vectorized_kernelPKfPfi,"ax",@progbits
	.align	128
        .global         _Z23swish_vectorized_kernelPKfPfi
        .type           _Z23swish_vectorized_kernelPKfPfi,@function
        .size           _Z23swish_vectorized_kernelPKfPfi,(.L_x_40 - _Z23swish_vectorized_kernelPKfPfi)
        .other          _Z23swish_vectorized_kernelPKfPfi,@"STO_CUDA_ENTRY STV_DEFAULT"
_Z23swish_vectorized_kernelPKfPfi:
.text._Z23swish_vectorized_kernelPKfPfi:
[----:B------:R-:W-:Y:S01]  /*0000*/  LDC R1, c[0x0][0x37c] ;  /* 0x0000df00ff017b82 */ /* 0x000fe20000000800 */
[----:B------:R-:W0:Y:S07]  /*0010*/  S2R R0, SR_TID.X ;  /* 0x0000000000007919 */ /* 0x000e2e0000002100 */
[----:B------:R-:W0:Y:S01]  /*0020*/  S2UR UR4, SR_CTAID.X ;  /* 0x00000000000479c3 */ /* 0x000e220000002500 */
[----:B------:R-:W1:Y:S01]  /*0030*/  LDCU UR6, c[0x0][0x390] ;  /* 0x00007200ff0677ac */ /* 0x000e620008000800 */
[----:B------:R-:W2:Y:S06]  /*0040*/  LDCU UR7, c[0x0][0x390] ;  /* 0x00007200ff0777ac */ /* 0x000eac0008000800 */
[----:B------:R-:W0:Y:S02]  /*0050*/  LDC R13, c[0x0][0x360] ;  /* 0x0000d800ff0d7b82 */ /* 0x000e240000000800 */
[----:B0-----:R-:W-:Y:S01]  /*0060*/  IMAD R13, R13, UR4, R0 ;  /* 0x000000040d0d7c24 */ /* 0x001fe2000f8e0200 */
[----:B------:R-:W0:Y:S04]  /*0070*/  LDCU.64 UR4, c[0x0][0x358] ;  /* 0x00006b00ff0477ac */ /* 0x000e280008000a00 */
[----:B------:R-:W-:-:S05]  /*0080*/  SHF.L.U32 R13, R13, 0x2, RZ ;  /* 0x000000020d0d7819 */ /* 0x000fca00000006ff */
[----:B------:R-:W-:-:S05]  /*0090*/  VIADD R0, R13, 0x3 ;  /* 0x000000030d007836 */ /* 0x000fca0000000000 */
[----:B-1----:R-:W-:-:S13]  /*00a0*/  ISETP.GE.AND P0, PT, R0, UR6, PT ;  /* 0x0000000600007c0c */ /* 0x002fda000bf06270 */
[----:B0-2---:R-:W-:Y:S05]  /*00b0*/  @!P0 BRA `(.L_x_0) ;  /* 0x0000000000908947 */ /* 0x005fea0003800000 */
[----:B------:R-:W-:-:S13]  /*00c0*/  ISETP.GE.AND P0, PT, R13, UR6, PT ;  /* 0x000000060d007c0c */ /* 0x000fda000bf06270 */
[----:B------:R-:W-:Y:S05]  /*00d0*/  @P0 EXIT ;  /* 0x000000000000094d */ /* 0x000fea0003800000 */
[----:B------:R-:W0:Y:S01]  /*00e0*/  LDC.64 R10, c[0x0][0x380] ;  /* 0x0000e000ff0a7b82 */ /* 0x000e220000000a00 */
[----:B------:R-:W-:-:S07]  /*00f0*/  HFMA2 R2, -RZ, RZ, 0, 5.9604644775390625e-08 ;  /* 0x00000001ff027431 */ /* 0x000fce00000001ff */
[----:B------:R-:W1:Y:S02]  /*0100*/  LDC.64 R8, c[0x0][0x388] ;  /* 0x0000e200ff087b82 */ /* 0x000e640000000a00 */
.L_x_3:
[----:B0-----:R-:W-:-:S06]  /*0110*/  IMAD.WIDE R4, R13, 0x4, R10 ;  /* 0x000000040d047825 */ /* 0x001fcc00078e020a */
[----:B------:R0:W2:Y:S01]  /*0120*/  LDG.E R4, desc[UR4][R4.64] ;  /* 0x0000000404047981 */ /* 0x0000a2000c1e1900 */
[----:B------:R-:W-:Y:S01]  /*0130*/  BSSY.RECONVERGENT B0, `(.L_x_1) ;  /* 0x0000015000007945 */ /* 0x000fe20003800200 */
[----:B0-----:R-:W-:Y:S02]  /*0140*/  VIADD R5, R2, 0xffffffff ;  /* 0xffffffff02057836 */ /* 0x001fe40000000000 */
[----:B--2---:R-:W-:-:S05]  /*0150*/  FMUL R0, R4, -1.4426950216293334961 ;  /* 0xbfb8aa3b04007820 */ /* 0x004fca0000400000 */
[----:B------:R-:W-:-:S13]  /*0160*/  FSETP.GEU.AND P0, PT, R0, -126, PT ;  /* 0xc2fc00000000780b */ /* 0x000fda0003f0e000 */
[----:B------:R-:W-:-:S04]  /*0170*/  @!P0 FMUL R0, R0, 0.5 ;  /* 0x3f00000000008820 */ /* 0x000fc80000400000 */
[----:B------:R-:W0:Y:S02]  /*0180*/  MUFU.EX2 R3, R0 ;  /* 0x0000000000037308 */ /* 0x000e240000000800 */
[----:B0-----:R-:W-:-:S04]  /*0190*/  @!P0 FMUL R3, R3, R3 ;  /* 0x0000000303038220 */ /* 0x001fc80000400000 */
[----:B------:R-:W-:-:S04]  /*01a0*/  FADD R15, R3, 1 ;  /* 0x3f800000030f7421 */ /* 0x000fc80000000000 */
[----:B------:R-:W0:Y:S08]  /*01b0*/  MUFU.RCP R3, R15 ;  /* 0x0000000f00037308 */ /* 0x000e300000001000 */
[----:B------:R-:W2:Y:S01]  /*01c0*/  FCHK P0, R4, R15 ;  /* 0x0000000f04007302 */ /* 0x000ea20000000000 */
[----:B0-----:R-:W-:-:S04]  /*01d0*/  FFMA R6, -R15, R3, 1 ;  /* 0x3f8000000f067423 */ /* 0x001fc80000000103 */
[----:B------:R-:W-:-:S04]  /*01e0*/  FFMA R3, R3, R6, R3 ;  /* 0x0000000603037223 */ /* 0x000fc80000000003 */
[----:B------:R-:W-:-:S04]  /*01f0*/  FFMA R6, R4, R3, RZ ;  /* 0x0000000304067223 */ /* 0x000fc800000000ff */
[----:B------:R-:W-:-:S04]  /*0200*/  FFMA R7, -R15, R6, R4 ;  /* 0x000000060f077223 */ /* 0x000fc80000000104 */
[----:B------:R-:W-:Y:S01]  /*0210*/  FFMA R3, R3, R7, R6 ;  /* 0x0000000703037223 */ /* 0x000fe20000000006 */
[----:B-1----:R-:W-:Y:S01]  /*0220*/  IMAD.WIDE R6, R13, 0x4, R8 ;  /* 0x000000040d067825 */ /* 0x002fe200078e0208 */
[----:B--2---:R-:W-:Y:S06]  /*0230*/  @!P0 BRA `(.L_x_2) ;  /* 0x0000000000108947 */ /* 0x004fec0003800000 */
[----:B------:R-:W-:Y:S02]  /*0240*/  MOV R3, R15 ;  /* 0x0000000f00037202 */ /* 0x000fe40000000f00 */
[----:B------:R-:W-:-:S07]  /*0250*/  MOV R12, 0x270 ;  /* 0x00000270000c7802 */ /* 0x000fce0000000f00 */
[----:B------:R-:W-:Y:S05]  /*0260*/  CALL.REL.NOINC `($__internal_0_$__cuda_sm3x_div_rn_noftz_f32_slowpath) ;  /* 0x00000004008c7944 */ /* 0x000fea0003c00000 */
[----:B------:R-:W-:-:S07]  /*0270*/  IMAD.MOV.U32 R3, RZ, RZ, R0 ;  /* 0x000000ffff037224 */ /* 0x000fce00078e0000 */
.L_x_2:
[----:B------:R-:W-:Y:S05]  /*0280*/  BSYNC.RECONVERGENT B0 ;  /* 0x0000000000007941 */ /* 0x000fea0003800200 */
.L_x_1:
[----:B------:R2:W-:Y:S01]  /*0290*/  STG.E desc[UR4][R6.64], R3 ;  /* 0x0000000306007986 */ /* 0x0005e2000c101904 */
[----:B------:R-:W-:Y:S01]  /*02a0*/  IADD3 R13, PT, PT, R13, 0x1, RZ ;  /* 0x000000010d0d7810 */ /* 0x000fe20007ffe0ff */
[----:B------:R-:W-:Y:S01]  /*02b0*/  VIADD R2, R2, 0x1 ;  /* 0x0000000102027836 */ /* 0x000fe20000000000 */
[----:B------:R-:W-:Y:S02]  /*02c0*/  ISETP.GE.U32.AND P0, PT, R5, 0x3, PT ;  /* 0x000000030500780c */ /* 0x000fe40003f06070 */
[----:B------:R-:W-:-:S13]  /*02d0*/  ISETP.LT.AND P1, PT, R13, UR7, PT ;  /* 0x000000070d007c0c */ /* 0x000fda000bf21270 */
[----:B--2---:R-:W-:Y:S05]  /*02e0*/  @!P0 BRA P1, `(.L_x_3) ;  /* 0xfffffffc00888947 */ /* 0x004fea000083ffff */
[----:B------:R-:W-:Y:S05]  /*02f0*/  EXIT ;  /* 0x000000000000794d */ /* 0x000fea0003800000 */
.L_x_0:
[----:B------:R-:W0:Y:S02]  /*0300*/  LDC.64 R4, c[0x0][0x380] ;  /* 0x0000e000ff047b82 */ /* 0x000e240000000a00 */
[----:B0-----:R-:W-:-:S06]  /*0310*/  IMAD.WIDE R4, R13, 0x4, R4 ;  /* 0x000000040d047825 */ /* 0x001fcc00078e0204 */
[----:B------:R-:W2:Y:S01]  /*0320*/  LDG.E.128 R4, desc[UR4][R4.64] ;  /* 0x0000000404047981 */ /* 0x000ea2000c1e1d00 */
[----:B------:R-:W-:Y:S01]  /*0330*/  BSSY.RECONVERGENT B0, `(.L_x_4) ;  /* 0x0000013000007945 */ /* 0x000fe20003800200 */
[----:B--2---:R-:W-:-:S05]  /*0340*/  FMUL R0, R4, -1.4426950216293334961 ;  /* 0xbfb8aa3b04007820 */ /* 0x004fca0000400000 */
[----:B------:R-:W-:-:S13]  /*0350*/  FSETP.GEU.AND P0, PT, R0, -126, PT ;  /* 0xc2fc00000000780b */ /* 0x000fda0003f0e000 */
[----:B------:R-:W-:-:S04]  /*0360*/  @!P0 FMUL R0, R0, 0.5 ;  /* 0x3f00000000008820 */ /* 0x000fc80000400000 */
[----:B------:R-:W0:Y:S02]  /*0370*/  MUFU.EX2 R2, R0 ;  /* 0x0000000000027308 */ /* 0x000e240000000800 */
[----:B0-----:R-:W-:-:S04]  /*0380*/  @!P0 FMUL R2, R2, R2 ;  /* 0x0000000202028220 */ /* 0x001fc80000400000 */
[----:B------:R-:W-:-:S04]  /*0390*/  FADD R9, R2, 1 ;  /* 0x3f80000002097421 */ /* 0x000fc80000000000 */
[----:B------:R-:W0:Y:S08]  /*03a0*/  MUFU.RCP R2, R9 ;  /* 0x0000000900027308 */ /* 0x000e300000001000 */
[----:B------:R-:W1:Y:S01]  /*03b0*/  FCHK P0, R4, R9 ;  /* 0x0000000904007302 */ /* 0x000e620000000000 */
[----:B0-----:R-:W-:-:S04]  /*03c0*/  FFMA R3, -R9, R2, 1 ;  /* 0x3f80000009037423 */ /* 0x001fc80000000102 */
[----:B------:R-:W-:-:S04]  /*03d0*/  FFMA R3, R2, R3, R2 ;  /* 0x0000000302037223 */ /* 0x000fc80000000002 */
[----:B------:R-:W-:-:S04]  /*03e0*/  FFMA R8, R4, R3, RZ ;  /* 0x0000000304087223 */ /* 0x000fc800000000ff */
[----:B------:R-:W-:-:S04]  /*03f0*/  FFMA R2, -R9, R8, R4 ;  /* 0x0000000809027223 */ /* 0x000fc80000000104 */
[----:B------:R-:W-:Y:S01]  /*0400*/  FFMA R8, R3, R2, R8 ;  /* 0x0000000203087223 */ /* 0x000fe20000000008 */
[----:B-1----:R-:W-:Y:S06]  /*0410*/  @!P0 BRA `(.L_x_5) ;  /* 0x0000000000108947 */ /* 0x002fec0003800000 */
[----:B------:R-:W-:Y:S02]  /*0420*/  MOV R3, R9 ;  /* 0x0000000900037202 */ /* 0x000fe40000000f00 */
[----:B------:R-:W-:-:S07]  /*0430*/  MOV R12, 0x450 ;  /* 0x00000450000c7802 */ /* 0x000fce0000000f00 */
[----:B------:R-:W-:Y:S05]  /*0440*/  CALL.REL.NOINC `($__internal_0_$__cuda_sm3x_div_rn_noftz_f32_slowpath) ;  /* 0x0000000400147944 */ /* 0x000fea0003c00000 */
[----:B------:R-:W-:-:S07]  /*0450*/  IMAD.MOV.U32 R8, RZ, RZ, R0 ;  /* 0x000000ffff087224 */ /* 0x000fce00078e0000 */
.L_x_5:
[----:B------:R-:W-:Y:S05]  /*0460*/  BSYNC.RECONVERGENT B0 ;  /* 0x0000000000007941 */ /* 0x000fea0003800200 */
.L_x_4:
[----:B------:R-:W-:Y:S01]  /*0470*/  FMUL R0, R5, -1.4426950216293334961 ;  /* 0xbfb8aa3b05007820 */ /* 0x000fe20000400000 */
[----:B------:R-:W-:Y:S04]  /*0480*/  BSSY.RECONVERGENT B0, `(.L_x_6) ;  /* 0x0000013000007945 */ /* 0x000fe80003800200 */
        /* <DEDUP_REMOVED lines=13> */
[----:B------:R-:W-:Y:S01]  /*0560*/  MOV R4, R5 ;  /* 0x0000000500047202 */ /* 0x000fe20000000f00 */
[----:B------:R-:W-:Y:S01]  /*0570*/  IMAD.MOV.U32 R3, RZ, RZ, R10 ;  /* 0x000000ffff037224 */ /* 0x000fe200078e000a */
[----:B------:R-:W-:-:S07]  /*0580*/  MOV R12, 0x5a0 ;  /* 0x000005a0000c7802 */ /* 0x000fce0000000f00 */
[----:B------:R-:W-:Y:S05]  /*0590*/  CALL.REL.NOINC `($__internal_0_$__cuda_sm3x_div_rn_noftz_f32_slowpath) ;  /* 0x0000000000c07944 */ /* 0x000fea0003c00000 */
[----:B------:R-:W-:-:S07]  /*05a0*/  MOV R9, R0 ;  /* 0x0000000000097202 */ /* 0x000fce0000000f00 */
.L_x_7:
[----:B------:R-:W-:Y:S05]  /*05b0*/  BSYNC.RECONVERGENT B0 ;  /* 0x0000000000007941 */ /* 0x000fea0003800200 */
.L_x_6:
        /* <DEDUP_REMOVED lines=15> */
[----:B------:R-:W-:Y:S01]  /*06b0*/  IMAD.MOV.U32 R4, RZ, RZ, R6 ;  /* 0x000000ffff047224 */ /* 0x000fe200078e0006 */
[----:B------:R-:W-:Y:S02]  /*06c0*/  MOV R3, R5 ;  /* 0x0000000500037202 */ /* 0x000fe40000000f00 */
[----:B------:R-:W-:-:S07]  /*06d0*/  MOV R12, 0x6f0 ;  /* 0x000006f0000c7802 */ /* 0x000fce0000000f00 */
[----:B------:R-:W-:Y:S05]  /*06e0*/  CALL.REL.NOINC `($__internal_0_$__cuda_sm3x_div_rn_noftz_f32_slowpath) ;  /* 0x00000000006c7944 */ /* 0x000fea0003c00000 */
[----:B------:R-:W-:-:S07]  /*06f0*/  IMAD.MOV.U32 R10, RZ, RZ, R0 ;  /* 0x000000ffff0a7224 */ /* 0x000fce00078e0000 */
.L_x_9:
[----:B------:R-:W-:Y:S05]  /*0700*/  BSYNC.RECONVERGENT B0 ;  /* 0x0000000000007941 */ /* 0x000fea0003800200 */
.L_x_8:
        /* <DEDUP_REMOVED lines=20> */
.L_x_11:
[----:B------:R-:W-:Y:S05]  /*0850*/  BSYNC.RECONVERGENT B0 ;  /* 0x0000000000007941 */ /* 0x000fea0003800200 */
.L_x_10:
[----:B------:R-:W0:Y:S02]  /*0860*/  LDC.64 R2, c[0x0][0x388] ;  /* 0x0000e200ff027b82 */ /* 0x000e240000000a00 */
[----:B0-----:R-:W-:-:S05]  /*0870*/  IMAD.WIDE R2, R13, 0x4, R2 ;  /* 0x000000040d027825 */ /* 0x001fca00078e0202 */
[----:B------:R-:W-:Y:S01]  /*0880*/  STG.E.128 desc[UR4][R2.64], R8 ;  /* 0x0000000802007986 */ /* 0x000fe2000c101d04 */
[----:B------:R-:W-:Y:S05]  /*0890*/  EXIT ;  /* 0x000000000000794d */ /* 0x000fea0003800000 */
        .weak           $__internal_0_$__cuda_sm3x_div_rn_noftz_f32_slowpath
        .type           $__internal_0_$__cuda_sm3x_div_rn_noftz_f32_slowpath,@function
        .size           $__internal_0_$__cuda_sm3x_div_rn_noftz_f32_slowpath,(.L_x_40 - $__internal_0_$__cuda_sm3x_div_rn_noftz_f32_slowpath)
$__internal_0_$__cuda_sm3x_div_rn_noftz_f32_slowpath:
[----:B------:R-:W-:Y:S01]  /*08a0*/  SHF.R.U32.HI R14, RZ, 0x17, R3 ;  /* 0x00000017ff0e7819 */ /* 0x000fe20000011603 */
[----:B------:R-:W-:Y:S01]  /*08b0*/  BSSY.RECONVERGENT B1, `(.L_x_12) ;  /* 0x0000062000017945 */ /* 0x000fe20003800200 */
[----:B------:R-:W-:Y:S02]  /*08c0*/  SHF.R.U32.HI R0, RZ, 0x17, R4 ;  /* 0x00000017ff007819 */ /* 0x000fe40000011604 */
[----:B------:R-:W-:Y:S02]  /*08d0*/  LOP3.LUT R14, R14, 0xff, RZ, 0xc0, !PT ;  /* 0x000000ff0e0e7812 */ /* 0x000fe400078ec0ff */
[----:B------:R-:W-:-:S03]  /*08e0*/  LOP3.LUT R18, R0, 0xff, RZ, 0xc0, !PT ;  /* 0x000000ff00127812 */ /* 0x000fc600078ec0ff */
[----:B------:R-:W-:Y:S01]  /*08f0*/  VIADD R16, R14, 0xffffffff ;  /* 0xffffffff0e107836 */ /* 0x000fe20000000000 */
[----:B------:R-:W-:-:S04]  /*0900*/  IADD3 R0, PT, PT, R18, -0x1, RZ ;  /* 0xffffffff12007810 */ /* 0x000fc80007ffe0ff */
[----:B------:R-:W-:-:S04]  /*0910*/  ISETP.GT.U32.AND P0, PT, R16, 0xfd, PT ;  /* 0x000000fd1000780c */ /* 0x000fc80003f04070 */
[----:B------:R-:W-:-:S13]  /*0920*/  ISETP.GT.U32.OR P0, PT, R0, 0xfd, P0 ;  /* 0x000000fd0000780c */ /* 0x000fda0000704470 */
[----:B------:R-:W-:Y:S01]  /*0930*/  @!P0 IMAD.MOV.U32 R15, RZ, RZ, RZ ;  /* 0x000000ffff0f8224 */ /* 0x000fe200078e00ff */
[----:B------:R-:W-:Y:S06]  /*0940*/  @!P0 BRA `(.L_x_13) ;  /* 0x00000000005c8947 */ /* 0x000fec0003800000 */
[----:B------:R-:W-:Y:S02]  /*0950*/  FSETP.GTU.FTZ.AND P0, PT, |R4|, +INF , PT ;  /* 0x7f8000000400780b */ /* 0x000fe40003f1c200 */
[----:B------:R-:W-:-:S04]  /*0960*/  FSETP.GTU.FTZ.AND P1, PT, |R3|, +INF , PT ;  /* 0x7f8000000300780b */ /* 0x000fc80003f3c200 */
[----:B------:R-:W-:-:S13]  /*0970*/  PLOP3.LUT P0, PT, P0, P1, PT, 0xf8, 0x8f ;  /* 0x00000000008f781c */ /* 0x000fda0000703f70 */
[----:B------:R-:W-:Y:S05]  /*0980*/  @P0 BRA `(.L_x_14) ;  /* 0x00000004004c0947 */ /* 0x000fea0003800000 */
[----:B------:R-:W-:-:S13]  /*0990*/  LOP3.LUT P0, RZ, R3, 0x7fffffff, R4, 0xc8, !PT ;  /* 0x7fffffff03ff7812 */ /* 0x000fda000780c804 */
[----:B------:R-:W-:Y:S05]  /*09a0*/  @!P0 BRA `(.L_x_15) ;  /* 0x00000004003c8947 */ /* 0x000fea0003800000 */
[C---:B------:R-:W-:Y:S02]  /*09b0*/  FSETP.NEU.FTZ.AND P2, PT, |R4|.reuse, +INF , PT ;  /* 0x7f8000000400780b */ /* 0x040fe40003f5d200 */
[----:B------:R-:W-:Y:S02]  /*09c0*/  FSETP.NEU.FTZ.AND P1, PT, |R3|, +INF , PT ;  /* 0x7f8000000300780b */ /* 0x000fe40003f3d200 */
[----:B------:R-:W-:-:S11]  /*09d0*/  FSETP.NEU.FTZ.AND P0, PT, |R4|, +INF , PT ;  /* 0x7f8000000400780b */ /* 0x000fd60003f1d200 */
[----:B------:R-:W-:Y:S05]  /*09e0*/  @!P1 BRA !P2, `(.L_x_15) ;  /* 0x00000004002c9947 */ /* 0x000fea0005000000 */
[----:B------:R-:W-:-:S04]  /*09f0*/  LOP3.LUT P2, RZ, R4, 0x7fffffff, RZ, 0xc0, !PT ;  /* 0x7fffffff04ff7812 */ /* 0x000fc8000784c0ff */
[----:B------:R-:W-:-:S13]  /*0a00*/  PLOP3.LUT P1, PT, P1, P2, PT, 0x2f, 0xf2 ;  /* 0x0000000000f2781c */ /* 0x000fda0000f24577 */
[----:B------:R-:W-:Y:S05]  /*0a10*/  @P1 BRA `(.L_x_16) ;  /* 0x0000000400181947 */ /* 0x000fea0003800000 */
[----:B------:R-:W-:-:S04]  /*0a20*/  LOP3.LUT P1, RZ, R3, 0x7fffffff, RZ, 0xc0, !PT ;  /* 0x7fffffff03ff7812 */ /* 0x000fc8000782c0ff */
[----:B------:R-:W-:-:S13]  /*0a30*/  PLOP3.LUT P0, PT, P0, P1, PT, 0x2f, 0xf2 ;  /* 0x0000000000f2781c */ /* 0x000fda0000702577 */
[----:B------:R-:W-:Y:S05]  /*0a40*/  @P0 BRA `(.L_x_17) ;  /* 0x0000000400000947 */ /* 0x000fea0003800000 */
[----:B------:R-:W-:Y:S02]  /*0a50*/  ISETP.GE.AND P0, PT, R0, RZ, PT ;  /* 0x000000ff0000720c */ /* 0x000fe40003f06270 */
[----:B------:R-:W-:-:S11]  /*0a60*/  ISETP.GE.AND P1, PT, R16, RZ, PT ;  /* 0x000000ff1000720c */ /* 0x000fd60003f26270 */
[----:B------:R-:W-:Y:S01]  /*0a70*/  @P0 MOV R15, RZ ;  /* 0x000000ff000f0202 */ /* 0x000fe20000000f00 */
[----:B------:R-:W-:Y:S02]  /*0a80*/  @!P0 IMAD.MOV.U32 R15, RZ, RZ, -0x40 ;  /* 0xffffffc0ff0f8424 */ /* 0x000fe400078e00ff */
[----:B------:R-:W-:Y:S01]  /*0a90*/  @!P0 FFMA R4, R4, 1.84467440737095516160e+19, RZ ;  /* 0x5f80000004048823 */ /* 0x000fe200000000ff */
[----:B------:R-:W-:Y:S02]  /*0aa0*/  @!P1 FFMA R3, R3, 1.84467440737095516160e+19, RZ ;  /* 0x5f80000003039823 */ /* 0x000fe400000000ff */
[----:B------:R-:W-:-:S07]  /*0ab0*/  @!P1 IADD3 R15, PT, PT, R15, 0x40, RZ ;  /* 0x000000400f0f9810 */ /* 0x000fce0007ffe0ff */
.L_x_13:
[----:B------:R-:W-:Y:S01]  /*0ac0*/  LEA R0, R14, 0xc0800000, 0x17 ;  /* 0xc08000000e007811 */ /* 0x000fe200078eb8ff */
[----:B------:R-:W-:Y:S04]  /*0ad0*/  BSSY.RECONVERGENT B2, `(.L_x_18) ;  /* 0x0000036000027945 */ /* 0x000fe80003800200 */
[----:B------:R-:W-:Y:S01]  /*0ae0*/  IMAD.IADD R16, R3, 0x1, -R0 ;  /* 0x0000000103107824 */ /* 0x000fe200078e0a00 */
[----:B------:R-:W-:-:S03]  /*0af0*/  IADD3 R3, PT, PT, R18, -0x7f, RZ ;  /* 0xffffff8112037810 */ /* 0x000fc60007ffe0ff */
[----:B------:R-:W0:Y:S01]  /*0b00*/  MUFU.RCP R17, R16 ;  /* 0x0000001000117308 */ /* 0x000e220000001000 */
[----:B------:R-:W-:Y:S01]  /*0b10*/  FADD.FTZ R19, -R16, -RZ ;  /* 0x800000ff10137221 */ /* 0x000fe20000010100 */
[C---:B------:R-:W-:Y:S01]  /*0b20*/  IMAD R0, R3.reuse, -0x800000, R4 ;  /* 0xff80000003007824 */ /* 0x040fe200078e0204 */
[----:B------:R-:W-:-:S05]  /*0b30*/  IADD3 R14, PT, PT, R3, 0x7f, -R14 ;  /* 0x0000007f030e7810 */ /* 0x000fca0007ffe80e */
[----:B------:R-:W-:Y:S02]  /*0b40*/  IMAD.IADD R14, R14, 0x1, R15 ;  /* 0x000000010e0e7824 */ /* 0x000fe400078e020f */
[----:B0-----:R-:W-:-:S04]  /*0b50*/  FFMA R18, R17, R19, 1 ;  /* 0x3f80000011127423 */ /* 0x001fc80000000013 */
[----:B------:R-:W-:-:S04]  /*0b60*/  FFMA R17, R17, R18, R17 ;  /* 0x0000001211117223 */ /* 0x000fc80000000011 */
[----:B------:R-:W-:-:S04]  /*0b70*/  FFMA R4, R0, R17, RZ ;  /* 0x0000001100047223 */ /* 0x000fc800000000ff */
[----:B------:R-:W-:-:S04]  /*0b80*/  FFMA R18, R19, R4, R0 ;  /* 0x0000000413127223 */ /* 0x000fc80000000000 */
[----:B------:R-:W-:-:S04]  /*0b90*/  FFMA R4, R17, R18, R4 ;  /* 0x0000001211047223 */ /* 0x000fc80000000004 */
[----:B------:R-:W-:-:S04]  /*0ba0*/  FFMA R19, R19, R4, R0 ;  /* 0x0000000413137223 */ /* 0x000fc80000000000 */
[----:B------:R-:W-:-:S05]  /*0bb0*/  FFMA R0, R17, R19, R4 ;  /* 0x0000001311007223 */ /* 0x000fca0000000004 */
[----:B------:R-:W-:-:S04]  /*0bc0*/  SHF.R.U32.HI R3, RZ, 0x17, R0 ;  /* 0x00000017ff037819 */ /* 0x000fc80000011600 */
[----:B------:R-:W-:-:S04]  /*0bd0*/  LOP3.LUT R3, R3, 0xff, RZ, 0xc0, !PT ;  /* 0x000000ff03037812 */ /* 0x000fc800078ec0ff */
[----:B------:R-:W-:-:S04]  /*0be0*/  IADD3 R16, PT, PT, R3, R14, RZ ;  /* 0x0000000e03107210 */ /* 0x000fc80007ffe0ff */
[----:B------:R-:W-:-:S04]  /*0bf0*/  IADD3 R3, PT, PT, R16, -0x1, RZ ;  /* 0xffffffff10037810 */ /* 0x000fc80007ffe0ff */
[----:B------:R-:W-:-:S13]  /*0c00*/  ISETP.GE.U32.AND P0, PT, R3, 0xfe, PT ;  /* 0x000000fe0300780c */ /* 0x000fda0003f06070 */
[----:B------:R-:W-:Y:S05]  /*0c10*/  @!P0 BRA `(.L_x_19) ;  /* 0x0000000000808947 */ /* 0x000fea0003800000 */
[----:B------:R-:W-:-:S13]  /*0c20*/  ISETP.GT.AND P0, PT, R16, 0xfe, PT ;  /* 0x000000fe1000780c */ /* 0x000fda0003f04270 */
[----:B------:R-:W-:Y:S05]  /*0c30*/  @P0 BRA `(.L_x_20) ;  /* 0x00000000006c0947 */ /* 0x000fea0003800000 */
[----:B------:R-:W-:-:S13]  /*0c40*/  ISETP.GE.AND P0, PT, R16, 0x1, PT ;  /* 0x000000011000780c */ /* 0x000fda0003f06270 */
[----:B------:R-:W-:Y:S05]  /*0c50*/  @P0 BRA `(.L_x_21) ;  /* 0x0000000000740947 */ /* 0x000fea0003800000 */
[----:B------:R-:W-:Y:S02]  /*0c60*/  ISETP.GE.AND P0, PT, R16, -0x18, PT ;  /* 0xffffffe81000780c */ /* 0x000fe40003f06270 */
[----:B------:R-:W-:-:S11]  /*0c70*/  LOP3.LUT R0, R0, 0x80000000, RZ, 0xc0, !PT ;  /* 0x8000000000007812 */ /* 0x000fd600078ec0ff */
[----:B------:R-:W-:Y:S05]  /*0c80*/  @!P0 BRA `(.L_x_21) ;  /* 0x0000000000688947 */ /* 0x000fea0003800000 */
[-CC-:B------:R-:W-:Y:S01]  /*0c90*/  FFMA.RZ R3, R17, R19.reuse, R4.reuse ;  /* 0x0000001311037223 */ /* 0x180fe2000000c004 */
[C---:B------:R-:W-:Y:S01]  /*0ca0*/  VIADD R15, R16.reuse, 0x20 ;  /* 0x00000020100f7836 */ /* 0x040fe20000000000 */
[C---:B------:R-:W-:Y:S02]  /*0cb0*/  ISETP.NE.AND P2, PT, R16.reuse, RZ, PT ;  /* 0x000000ff1000720c */ /* 0x040fe40003f45270 */
[C---:B------:R-:W-:Y:S02]  /*0cc0*/  ISETP.NE.AND P1, PT, R16.reuse, RZ, PT ;  /* 0x000000ff1000720c */ /* 0x040fe40003f25270 */
[----:B------:R-:W-:Y:S01]  /*0cd0*/  LOP3.LUT R14, R3, 0x7fffff, RZ, 0xc0, !PT ;  /* 0x007fffff030e7812 */ /* 0x000fe200078ec0ff */
[CCC-:B------:R-:W-:Y:S01]  /*0ce0*/  FFMA.RP R3, R17.reuse, R19.reuse, R4.reuse ;  /* 0x0000001311037223 */ /* 0x1c0fe20000008004 */
[----:B------:R-:W-:Y:S01]  /*0cf0*/  FFMA.RM R4, R17, R19, R4 ;  /* 0x0000001311047223 */ /* 0x000fe20000004004 */
[----:B------:R-:W-:Y:S02]  /*0d00*/  IADD3 R16, PT, PT, -R16, RZ, RZ ;  /* 0x000000ff10107210 */ /* 0x000fe40007ffe1ff */
[----:B------:R-:W-:-:S02]  /*0d10*/  LOP3.LUT R14, R14, 0x800000, RZ, 0xfc, !PT ;  /* 0x008000000e0e7812 */ /* 0x000fc400078efcff */
[----:B------:R-:W-:Y:S02]  /*0d20*/  FSETP.NEU.FTZ.AND P0, PT, R3, R4, PT ;  /* 0x000000040300720b */ /* 0x000fe40003f1d000 */
[----:B------:R-:W-:Y:S02]  /*0d30*/  SHF.L.U32 R15, R14, R15, RZ ;  /* 0x0000000f0e0f7219 */ /* 0x000fe400000006ff */
[----:B------:R-:W-:Y:S02]  /*0d40*/  SEL R3, R16, RZ, P2 ;  /* 0x000000ff10037207 */ /* 0x000fe40001000000 */
[----:B------:R-:W-:Y:S02]  /*0d50*/  ISETP.NE.AND P1, PT, R15, RZ, P1 ;  /* 0x000000ff0f00720c */ /* 0x000fe40000f25270 */
[----:B------:R-:W-:Y:S02]  /*0d60*/  SHF.R.U32.HI R3, RZ, R3, R14 ;  /* 0x00000003ff037219 */ /* 0x000fe4000001160e */
[----:B------:R-:W-:-:S02]  /*0d70*/  PLOP3.LUT P0, PT, P0, P1, PT, 0xf8, 0x8f ;  /* 0x00000000008f781c */ /* 0x000fc40000703f70 */
[----:B------:R-:W-:Y:S02]  /*0d80*/  SHF.R.U32.HI R15, RZ, 0x1, R3 ;  /* 0x00000001ff0f7819 */ /* 0x000fe40000011603 */
[----:B------:R-:W-:-:S04]  /*0d90*/  SEL R4, RZ, 0x1, !P0 ;  /* 0x00000001ff047807 */ /* 0x000fc80004000000 */
[----:B------:R-:W-:-:S04]  /*0da0*/  LOP3.LUT R4, R4, 0x1, R15, 0xf8, !PT ;  /* 0x0000000104047812 */ /* 0x000fc800078ef80f */
[----:B------:R-:W-:-:S04]  /*0db0*/  LOP3.LUT R4, R4, R3, RZ, 0xc0, !PT ;  /* 0x0000000304047212 */ /* 0x000fc800078ec0ff */
[----:B------:R-:W-:-:S04]  /*0dc0*/  IADD3 R15, PT, PT, R15, R4, RZ ;  /* 0x000000040f0f7210 */ /* 0x000fc80007ffe0ff */
[----:B------:R-:W-:Y:S01]  /*0dd0*/  LOP3.LUT R0, R15, R0, RZ, 0xfc, !PT ;  /* 0x000000000f007212 */ /* 0x000fe200078efcff */
[----:B------:R-:W-:Y:S06]  /*0de0*/  BRA `(.L_x_21) ;  /* 0x0000000000107947 */ /* 0x000fec0003800000 */
.L_x_20:
[----:B------:R-:W-:-:S04]  /*0df0*/  LOP3.LUT R0, R0, 0x80000000, RZ, 0xc0, !PT ;  /* 0x8000000000007812 */ /* 0x000fc800078ec0ff */
[----:B------:R-:W-:Y:S01]  /*0e00*/  LOP3.LUT R0, R0, 0x7f800000, RZ, 0xfc, !PT ;  /* 0x7f80000000007812 */ /* 0x000fe200078efcff */
[----:B------:R-:W-:Y:S06]  /*0e10*/  BRA `(.L_x_21) ;  /* 0x0000000000047947 */ /* 0x000fec0003800000 */
.L_x_19:
[----:B------:R-:W-:-:S07]  /*0e20*/  IMAD R0, R14, 0x800000, R0 ;  /* 0x008000000e007824 */ /* 0x000fce00078e0200 */
.L_x_21:
[----:B------:R-:W-:Y:S05]  /*0e30*/  BSYNC.RECONVERGENT B2 ;  /* 0x0000000000027941 */ /* 0x000fea0003800200 */
.L_x_18:
[----:B------:R-:W-:Y:S05]  /*0e40*/  BRA `(.L_x_22) ;  /* 0x0000000000207947 */ /* 0x000fea0003800000 */
.L_x_17:
[----:B------:R-:W-:-:S04]  /*0e50*/  LOP3.LUT R0, R3, 0x80000000, R4, 0x48, !PT ;  /* 0x8000000003007812 */ /* 0x000fc800078e4804 */
[----:B------:R-:W-:Y:S01]  /*0e60*/  LOP3.LUT R0, R0, 0x7f800000, RZ, 0xfc, !PT ;  /* 0x7f80000000007812 */ /* 0x000fe200078efcff */
[----:B------:R-:W-:Y:S06]  /*0e70*/  BRA `(.L_x_22) ;  /* 0x0000000000147947 */ /* 0x000fec0003800000 */
.L_x_16:
[----:B------:R-:W-:Y:S01]  /*0e80*/  LOP3.LUT R0, R3, 0x80000000, R4, 0x48, !PT ;  /* 0x8000000003007812 */ /* 0x000fe200078e4804 */
[----:B------:R-:W-:Y:S06]  /*0e90*/  BRA `(.L_x_22) ;  /* 0x00000000000c7947 */ /* 0x000fec0003800000 */
.L_x_15:
[----:B------:R-:W0:Y:S01]  /*0ea0*/  MUFU.RSQ R0, -QNAN ;  /* 0xffc0000000007908 */ /* 0x000e220000001400 */
[----:B------:R-:W-:Y:S05]  /*0eb0*/  BRA `(.L_x_22) ;  /* 0x0000000000047947 */ /* 0x000fea0003800000 */
.L_x_14:
[----:B------:R-:W-:-:S07]  /*0ec0*/  FADD.FTZ R0, R4, R3 ;  /* 0x0000000304007221 */ /* 0x000fce0000010000 */
.L_x_22:
[----:B------:R-:W-:Y:S05]  /*0ed0*/  BSYNC.RECONVERGENT B1 ;  /* 0x0000000000017941 */ /* 0x000fea0003800200 */
.L_x_12:
[----:B------:R-:W-:Y:S01]  /*0ee0*/  HFMA2 R15, -RZ, RZ, 0, 0 ;  /* 0x00000000ff0f7431 */ /* 0x000fe200000001ff */
[----:B------:R-:W-:-:S04]  /*0ef0*/  MOV R14, R12 ;  /* 0x0000000c000e7202 */ /* 0x000fc80000000f00 */
[----:B0-----:R-:W-:Y:S05]  /*0f00*/  RET.REL.NODEC R14 `(_Z23swish_vectorized_kernelPKfPfi) ;  /* 0xfffffff00e3c7950 */ /* 0x001fea0003c3ffff */
.L_x_23:
[----:B------:R-:W-:-:S00]  /*0f10*/  BRA `(.L_x_23) ;  /* 0xfffffffc00fc7947 */ /* 0x000fc0000383ffff */
[----:B------:R-:W-:-:S00]  /*0f20*/  NOP ;  /* 0x0000000000007918 */ /* 0x000fc00000000000 */
        /* <DEDUP_REMOVED lines=13> */
.L_x_40:


//--------------------- .text._Z17swish_fast_kernelPKfPfi --------------------------
	.section	.text._Z17swish_fast_kernelPKfPfi,"ax",@progbits
	.align	128
        .global         _Z17swish_fast_kernelPKfPfi
        .type           _Z17swish_fast_kernelPKfPfi,@function
        .size           _Z17swish_fast_kernelPKfPfi,(.L_x_41 - _Z17swish_fast_kernelPKfPfi)
        .other          _Z17swish_fast_kernelPKfPfi,@"STO_CUDA_ENTRY STV_DEFAULT"
_Z17swish_fast_kernelPKfPfi:
.text._Z17swish_fast_kernelPKfPfi:
[----:B------:R-:W-:Y:S01]  /*0000*/  LDC R1, c[0x0][0x37c] ;  /* 0x0000df00ff017b82 */ /* 0x000fe20000000800 */
[----:B------:R-:W0:Y:S07]  /*0010*/  S2R R0, SR_TID.X ;  /* 0x0000000000007919 */ /* 0x000e2e0000002100 */
[----:B------:R-:W0:Y:S01]  /*0020*/  S2UR UR4, SR_CTAID.X ;  /* 0x00000000000479c3 */ /* 0x000e220000002500 */
[----:B------:R-:W1:Y:S07]  /*0030*/  LDCU UR5, c[0x0][0x390] ;  /* 0x00007200ff0577ac */ /* 0x000e6e0008000800 */
[----:B------:R-:W0:Y:S02]  /*0040*/  LDC R3, c[0x0][0x360] ;  /* 0x0000d800ff037b82 */ /* 0x000e240000000800 */
[----:B0-----:R-:W-:-:S05]  /*0050*/  IMAD R3, R3, UR4, R0 ;  /* 0x0000000403037c24 */ /* 0x001fca000f8e0200 */
[----:B-1----:R-:W-:-:S13]  /*0060*/  ISETP.GE.AND P0, PT, R3, UR5, PT ;  /* 0x0000000503007c0c */ /* 0x002fda000bf06270 */
[----:B------:R-:W-:Y:S05]  /*0070*/  @P0 EXIT ;  /* 0x000000000000094d */ /* 0x000fea0003800000 */
[----:B------:R-:W0:Y:S01]  /*0080*/  LDC.64 R4, c[0x0][0x380] ;  /* 0x0000e000ff047b82 */ /* 0x000e220000000a00 */
[----:B------:R-:W1:Y:S01]  /*0090*/  LDCU.64 UR4, c[0x0][0x358] ;  /* 0x00006b00ff0477ac */ /* 0x000e620008000a00 */
[----:B0-----:R-:W-:-:S06]  /*00a0*/  IMAD.WIDE R4, R3, 0x4, R4 ;  /* 0x0000000403047825 */ /* 0x001fcc00078e0204 */
[----:B-1----:R-:W2:Y:S01]  /*00b0*/  LDG.E R4, desc[UR4][R4.64] ;  /* 0x0000000404047981 */ /* 0x002ea2000c1e1900 */
[----:B------:R-:W-:Y:S01]  /*00c0*/  BSSY.RECONVERGENT B0, `(.L_x_24) ;  /* 0x0000012000007945 */ /* 0x000fe20003800200 */
[----:B--2---:R-:W-:-:S05]  /*00d0*/  FMUL R0, R4, -1.4426950216293334961 ;  /* 0xbfb8aa3b04007820 */ /* 0x004fca0000400000 */
[----:B------:R-:W-:-:S13]  /*00e0*/  FSETP.GEU.AND P0, PT, R0, -126, PT ;  /* 0xc2fc00000000780b */ /* 0x000fda0003f0e000 */
[----:B------:R-:W-:-:S04]  /*00f0*/  @!P0 FMUL R0, R0, 0.5 ;  /* 0x3f00000000008820 */ /* 0x000fc80000400000 */
[----:B------:R-:W0:Y:S02]  /*0100*/  MUFU.EX2 R2, R0 ;  /* 0x0000000000027308 */ /* 0x000e240000000800 */
[----:B0-----:R-:W-:-:S04]  /*0110*/  @!P0 FMUL R2, R2, R2 ;  /* 0x0000000202028220 */ /* 0x001fc80000400000 */
[----:B------:R-:W-:-:S04]  /*0120*/  FADD R0, R2, 1 ;  /* 0x3f80000002007421 */ /* 0x000fc80000000000 */
[----:B------:R-:W-:-:S05]  /*0130*/  VIADD R2, R0, 0x1800000 ;  /* 0x0180000000027836 */ /* 0x000fca0000000000 */
[----:B------:R-:W-:-:S04]  /*0140*/  LOP3.LUT R2, R2, 0x7f800000, RZ, 0xc0, !PT ;  /* 0x7f80000002027812 */ /* 0x000fc800078ec0ff */
[----:B------:R-:W-:-:S13]  /*0150*/  ISETP.GT.U32.AND P0, PT, R2, 0x1ffffff, PT ;  /* 0x01ffffff0200780c */ /* 0x000fda0003f04070 */
[----:B------:R-:W-:Y:S05]  /*0160*/  @P0 BRA `(.L_x_25) ;  /* 0x00000000000c0947 */ /* 0x000fea0003800000 */
[----:B------:R-:W-:-:S07]  /*0170*/  MOV R6, 0x190 ;  /* 0x0000019000067802 */ /* 0x000fce0000000f00 */
[----:B------:R-:W-:Y:S05]  /*0180*/  CALL.REL.NOINC `($__internal_1_$__cuda_sm20_rcp_rn_f32_slowpath) ;  /* 0x00000000002c7944 */ /* 0x000fea0003c00000 */
[----:B------:R-:W-:Y:S05]  /*0190*/  BRA `(.L_x_26) ;  /* 0x0000000000107947 */ /* 0x000fea0003800000 */
.L_x_25:
[----:B------:R-:W0:Y:S02]  /*01a0*/  MUFU.RCP R5, R0 ;  /* 0x0000000000057308 */ /* 0x000e240000001000 */
[----:B0-----:R-:W-:-:S04]  /*01b0*/  FFMA R2, R0, R5, -1 ;  /* 0xbf80000000027423 */ /* 0x001fc80000000005 */
[----:B------:R-:W-:-:S04]  /*01c0*/  FADD.FTZ R2, -R2, -RZ ;  /* 0x800000ff02027221 */ /* 0x000fc80000010100 */
[----:B------:R-:W-:-:S07]  /*01d0*/  FFMA R5, R5, R2, R5 ;  /* 0x0000000205057223 */ /* 0x000fce0000000005 */
.L_x_26:
[----:B------:R-:W-:Y:S05]  /*01e0*/  BSYNC.RECONVERGENT B0 ;  /* 0x0000000000007941 */ /* 0x000fea0003800200 */
.L_x_24:
[----:B------:R-:W0:Y:S01]  /*01f0*/  LDC.64 R6, c[0x0][0x388] ;  /* 0x0000e200ff067b82 */ /* 0x000e220000000a00 */
[----:B------:R-:W-:Y:S01]  /*0200*/  FMUL R5, R4, R5 ;  /* 0x0000000504057220 */ /* 0x000fe20000400000 */
[----:B0-----:R-:W-:-:S05]  /*0210*/  IMAD.WIDE R2, R3, 0x4, R6 ;  /* 0x0000000403027825 */ /* 0x001fca00078e0206 */
[----:B------:R-:W-:Y:S01]  /*0220*/  STG.E desc[UR4][R2.64], R5 ;  /* 0x0000000502007986 */ /* 0x000fe2000c101904 */
[----:B------:R-:W-:Y:S05]  /*0230*/  EXIT ;  /* 0x000000000000794d */ /* 0x000fea0003800000 */
        .weak           $__internal_1_$__cuda_sm20_rcp_rn_f32_slowpath
        .type           $__internal_1_$__cuda_sm20_rcp_rn_f32_slowpath,@function
        .size           $__internal_1_$__cuda_sm20_rcp_rn_f32_slowpath,(.L_x_41 - $__internal_1_$__cuda_sm20_rcp_rn_f32_slowpath)
$__internal_1_$__cuda_sm20_rcp_rn_f32_slowpath:
[----:B------:R-:W-:Y:S01]  /*0240*/  IMAD.SHL.U32 R2, R0, 0x2, RZ ;  /* 0x0000000200027824 */ /* 0x000fe200078e00ff */
[----:B------:R-:W-:Y:S04]  /*0250*/  BSSY.RECONVERGENT B1, `(.L_x_27) ;  /* 0x0000030000017945 */ /* 0x000fe80003800200 */
[----:B------:R-:W-:-:S04]  /*0260*/  SHF.R.U32.HI R2, RZ, 0x18, R2 ;  /* 0x00000018ff027819 */ /* 0x000fc80000011602 */
[----:B------:R-:W-:-:S13]  /*0270*/  ISETP.NE.U32.AND P0, PT, R2, RZ, PT ;  /* 0x000000ff0200720c */ /* 0x000fda0003f05070 */
[----:B------:R-:W-:Y:S05]  /*0280*/  @P0 BRA `(.L_x_28) ;  /* 0x0000000000280947 */ /* 0x000fea0003800000 */
[----:B------:R-:W-:-:S05]  /*0290*/  IMAD.SHL.U32 R2, R0, 0x2, RZ ;  /* 0x0000000200027824 */ /* 0x000fca00078e00ff */
[----:B------:R-:W-:-:S13]  /*02a0*/  ISETP.NE.AND P0, PT, R2, RZ, PT ;  /* 0x000000ff0200720c */ /* 0x000fda0003f05270 */
[----:B------:R-:W-:Y:S01]  /*02b0*/  @P0 FFMA R7, R0, 1.84467440737095516160e+19, RZ ;  /* 0x5f80000000070823 */ /* 0x000fe200000000ff */
[----:B------:R-:W-:Y:S08]  /*02c0*/  @!P0 MUFU.RCP R5, R0 ;  /* 0x0000000000058308 */ /* 0x000ff00000001000 */
[----:B------:R-:W0:Y:S02]  /*02d0*/  @P0 MUFU.RCP R2, R7 ;  /* 0x0000000700020308 */ /* 0x000e240000001000 */
[----:B0-----:R-:W-:-:S04]  /*02e0*/  @P0 FFMA R8, R7, R2, -1 ;  /* 0xbf80000007080423 */ /* 0x001fc80000000002 */
[----:B------:R-:W-:-:S04]  /*02f0*/  @P0 FADD.FTZ R9, -R8, -RZ ;  /* 0x800000ff08090221 */ /* 0x000fc80000010100 */
[----:B------:R-:W-:-:S04]  /*0300*/  @P0 FFMA R2, R2, R9, R2 ;  /* 0x0000000902020223 */ /* 0x000fc80000000002 */
[----:B------:R-:W-:Y:S01]  /*0310*/  @P0 FFMA R5, R2, 1.84467440737095516160e+19, RZ ;  /* 0x5f80000002050823 */ /* 0x000fe200000000ff */
[----:B------:R-:W-:Y:S06]  /*0320*/  BRA `(.L_x_29) ;  /* 0x0000000000887947 */ /* 0x000fec0003800000 */
.L_x_28:
[----:B------:R-:W-:-:S04]  /*0330*/  IADD3 R5, PT, PT, R2, -0xfd, RZ ;  /* 0xffffff0302057810 */ /* 0x000fc80007ffe0ff */
[----:B------:R-:W-:-:S13]  /*0340*/  ISETP.GT.U32.AND P0, PT, R5, 0x1, PT ;  /* 0x000000010500780c */ /* 0x000fda0003f04070 */
[----:B------:R-:W-:Y:S05]  /*0350*/  @P0 BRA `(.L_x_30) ;  /* 0x0000000000780947 */ /* 0x000fea0003800000 */
[----:B------:R-:W-:Y:S01]  /*0360*/  LOP3.LUT R7, R0, 0x7fffff, RZ, 0xc0, !PT ;  /* 0x007fffff00077812 */ /* 0x000fe200078ec0ff */
[----:B------:R-:W-:-:S03]  /*0370*/  IMAD.MOV.U32 R12, RZ, RZ, 0x3 ;  /* 0x00000003ff0c7424 */ /* 0x000fc600078e00ff */
[----:B------:R-:W-:Y:S02]  /*0380*/  LOP3.LUT R7, R7, 0x3f800000, RZ, 0xfc, !PT ;  /* 0x3f80000007077812 */ /* 0x000fe400078efcff */
[----:B------:R-:W-:Y:S02]  /*0390*/  SHF.L.U32 R11, R12, R5, RZ ;  /* 0x000000050c0b7219 */ /* 0x000fe400000006ff */
[----:B------:R-:W0:Y:S02]  /*03a0*/  MUFU.RCP R8, R7 ;  /* 0x0000000700087308 */ /* 0x000e240000001000 */
[----:B0-----:R-:W-:-:S04]  /*03b0*/  FFMA R9, R7, R8, -1 ;  /* 0xbf80000007097423 */ /* 0x001fc80000000008 */
[----:B------:R-:W-:-:S04]  /*03c0*/  FADD.FTZ R9, -R9, -RZ ;  /* 0x800000ff09097221 */ /* 0x000fc80000010100 */
[CCC-:B------:R-:W-:Y:S01]  /*03d0*/  FFMA.RM R10, R8.reuse, R9.reuse, R8.reuse ;  /* 0x00000009080a7223 */ /* 0x1c0fe20000004008 */
[----:B------:R-:W-:-:S04]  /*03e0*/  FFMA.RP R9, R8, R9, R8 ;  /* 0x0000000908097223 */ /* 0x000fc80000008008 */
[C---:B------:R-:W-:Y:S02]  /*03f0*/  LOP3.LUT R8, R10.reuse, 0x7fffff, RZ, 0xc0, !PT ;  /* 0x007fffff0a087812 */ /* 0x040fe400078ec0ff */
[----:B------:R-:W-:Y:S02]  /*0400*/  FSETP.NEU.FTZ.AND P0, PT, R10, R9, PT ;  /* 0x000000090a00720b */ /* 0x000fe40003f1d000 */
[----:B------:R-:W-:Y:S02]  /*0410*/  LOP3.LUT R8, R8, 0x800000, RZ, 0xfc, !PT ;  /* 0x0080000008087812 */ /* 0x000fe400078efcff */
[----:B------:R-:W-:Y:S02]  /*0420*/  SEL R9, RZ, 0xffffffff, !P0 ;  /* 0xffffffffff097807 */ /* 0x000fe40004000000 */
[----:B------:R-:W-:-:S03]  /*0430*/  LOP3.LUT R10, R11, R8, RZ, 0xc0, !PT ;  /* 0x000000080b0a7212 */ /* 0x000fc600078ec0ff */
[----:B------:R-:W-:Y:S01]  /*0440*/  IMAD.MOV R9, RZ, RZ, -R9 ;  /* 0x000000ffff097224 */ /* 0x000fe200078e0a09 */
[----:B------:R-:W-:-:S04]  /*0450*/  SHF.R.U32.HI R10, RZ, R5, R10 ;  /* 0x00000005ff0a7219 */ /* 0x000fc8000001160a */
[----:B------:R-:W-:Y:S02]  /*0460*/  LOP3.LUT P1, RZ, R9, R5, R8, 0xf8, !PT ;  /* 0x0000000509ff7212 */ /* 0x000fe4000782f808 */
[C---:B------:R-:W-:Y:S02]  /*0470*/  LOP3.LUT P0, RZ, R10.reuse, 0x1, RZ, 0xc0, !PT ;  /* 0x000000010aff7812 */ /* 0x040fe4000780c0ff */
[----:B------:R-:W-:-:S04]  /*0480*/  LOP3.LUT P2, RZ, R10, 0x2, RZ, 0xc0, !PT ;  /* 0x000000020aff7812 */ /* 0x000fc8000784c0ff */
[----:B------:R-:W-:Y:S02]  /*0490*/  PLOP3.LUT P0, PT, P0, P1, P2, 0xe0, 0x0 ;  /* 0x000000000000781c */ /* 0x000fe40000703c20 */
[----:B------:R-:W-:Y:S02]  /*04a0*/  LOP3.LUT P1, RZ, R0, 0x7fffff, RZ, 0xc0, !PT ;  /* 0x007fffff00ff7812 */ /* 0x000fe4000782c0ff */
[----:B------:R-:W-:-:S04]  /*04b0*/  SEL R5, RZ, 0x1, !P0 ;  /* 0x00000001ff057807 */ /* 0x000fc80004000000 */
[----:B------:R-:W-:-:S04]  /*04c0*/  IADD3 R5, PT, PT, -R5, RZ, RZ ;  /* 0x000000ff05057210 */ /* 0x000fc80007ffe1ff */
[----:B------:R-:W-:Y:S01]  /*04d0*/  ISETP.GE.AND P0, PT, R5, RZ, PT ;  /* 0x000000ff0500720c */ /* 0x000fe20003f06270 */
[----:B------:R-:W-:-:S05]  /*04e0*/  VIADD R5, R2, 0xffffff04 ;  /* 0xffffff0402057836 */ /* 0x000fca0000000000 */
[----:B------:R-:W-:-:S07]  /*04f0*/  SHF.R.U32.HI R5, RZ, R5, R8 ;  /* 0x00000005ff057219 */ /* 0x000fce0000011608 */
[----:B------:R-:W-:-:S05]  /*0500*/  @!P0 VIADD R5, R5, 0x1 ;  /* 0x0000000105058836 */ /* 0x000fca0000000000 */
[----:B------:R-:W-:-:S04]  /*0510*/  @!P1 SHF.L.U32 R5, R5, 0x1, RZ ;  /* 0x0000000105059819 */ /* 0x000fc800000006ff */
[----:B------:R-:W-:Y:S01]  /*0520*/  LOP3.LUT R5, R5, 0x80000000, R0, 0xf8, !PT ;  /* 0x8000000005057812 */ /* 0x000fe200078ef800 */
[----:B------:R-:W-:Y:S06]  /*0530*/  BRA `(.L_x_29) ;  /* 0x0000000000047947 */ /* 0x000fec0003800000 */
.L_x_30:
[----:B------:R0:W1:Y:S02]  /*0540*/  MUFU.RCP R5, R0 ;  /* 0x0000000000057308 */ /* 0x0000640000001000 */
.L_x_29:
[----:B------:R-:W-:Y:S05]  /*0550*/  BSYNC.RECONVERGENT B1 ;  /* 0x0000000000017941 */ /* 0x000fea0003800200 */
.L_x_27:
[----:B------:R-:W-:-:S04]  /*0560*/  IMAD.MOV.U32 R7, RZ, RZ, 0x0 ;  /* 0x00000000ff077424 */ /* 0x000fc800078e00ff */
[----:B01----:R-:W-:Y:S05]  /*0570*/  RET.REL.NODEC R6 `(_Z17swish_fast_kernelPKfPfi) ;  /* 0xfffffff806a07950 */ /* 0x003fea0003c3ffff */
.L_x_31:
        /* <DEDUP_REMOVED lines=16> */
.L_x_41:


//--------------------- .text._Z12swish_kernelPKfPfi --------------------------
	.section	.text._Z12swish_kernelPKfPfi,"ax",@progbits
	.align	128
        .global         _Z12swish_kernelPKfPfi
        .type           _Z12swish_kernelPKfPfi,@function
        .size           _Z12swish_kernelPKfPfi,(.L_x_42 - _Z12swish_kernelPKfPfi)
        .other          _Z12swish_kernelPKfPfi,@"STO_CUDA_ENTRY STV_DEFAULT"
_Z12swish_kernelPKfPfi:
.text._Z12swish_kernelPKfPfi:
        /* <DEDUP_REMOVED lines=12> */
[----:B------:R-:W-:Y:S01]  /*00c0*/  IMAD.MOV.U32 R7, RZ, RZ, 0x3bbb989d ;  /* 0x3bbb989dff077424 */ /* 0x000fe200078e00ff */
[----:B------:R-:W-:Y:S01]  /*00d0*/  BSSY.RECONVERGENT B0, `(.L_x_32) ;  /* 0x0000015000007945 */ /* 0x000fe20003800200 */
[----:B------:R-:W-:Y:S02]  /*00e0*/  IMAD.MOV.U32 R9, RZ, RZ, 0x437c0000 ;  /* 0x437c0000ff097424 */ /* 0x000fe400078e00ff */
[----:B--2---:R-:W-:-:S04]  /*00f0*/  FFMA.SAT R0, R4, -R7, 0.5 ;  /* 0x3f00000004007423 */ /* 0x004fc80000002807 */
[----:B------:R-:W-:-:S04]  /*0100*/  FFMA.RM R0, R0, R9, 12582913 ;  /* 0x4b40000100007423 */ /* 0x000fc80000004009 */
[C---:B------:R-:W-:Y:S01]  /*0110*/  FADD R7, R0.reuse, -12583039 ;  /* 0xcb40007f00077421 */ /* 0x040fe20000000000 */
[----:B------:R-:W-:-:S03]  /*0120*/  SHF.L.U32 R0, R0, 0x17, RZ ;  /* 0x0000001700007819 */ /* 0x000fc600000006ff */
[----:B------:R-:W-:-:S04]  /*0130*/  FFMA R7, R4, -1.4426950216293334961, -R7 ;  /* 0xbfb8aa3b04077823 */ /* 0x000fc80000000807 */
[----:B------:R-:W-:-:S06]  /*0140*/  FFMA R7, R4, -1.925963033500011079e-08, R7 ;  /* 0xb2a5706004077823 */ /* 0x000fcc0000000007 */
[----:B------:R-:W0:Y:S02]  /*0150*/  MUFU.EX2 R7, R7 ;  /* 0x0000000700077308 */ /* 0x000e240000000800 */
[----:B0-----:R-:W-:-:S04]  /*0160*/  FFMA R0, R0, R7, 1 ;  /* 0x3f80000000007423 */ /* 0x001fc80000000007 */
[----:B------:R-:W-:-:S05]  /*0170*/  VIADD R2, R0, 0x1800000 ;  /* 0x0180000000027836 */ /* 0x000fca0000000000 */
[----:B------:R-:W-:-:S04]  /*0180*/  LOP3.LUT R2, R2, 0x7f800000, RZ, 0xc0, !PT ;  /* 0x7f80000002027812 */ /* 0x000fc800078ec0ff */
[----:B------:R-:W-:-:S13]  /*0190*/  ISETP.GT.U32.AND P0, PT, R2, 0x1ffffff, PT ;  /* 0x01ffffff0200780c */ /* 0x000fda0003f04070 */
[----:B------:R-:W-:Y:S05]  /*01a0*/  @P0 BRA `(.L_x_33) ;  /* 0x00000000000c0947 */ /* 0x000fea0003800000 */
[----:B------:R-:W-:-:S07]  /*01b0*/  MOV R6, 0x1d0 ;  /* 0x000001d000067802 */ /* 0x000fce0000000f00 */
[----:B------:R-:W-:Y:S05]  /*01c0*/  CALL.REL.NOINC `($__internal_2_$__cuda_sm20_rcp_rn_f32_slowpath) ;  /* 0x00000000002c7944 */ /* 0x000fea0003c00000 */
[----:B------:R-:W-:Y:S05]  /*01d0*/  BRA `(.L_x_34) ;  /* 0x0000000000107947 */ /* 0x000fea0003800000 */
.L_x_33:
[----:B------:R-:W0:Y:S02]  /*01e0*/  MUFU.RCP R5, R0 ;  /* 0x0000000000057308 */ /* 0x000e240000001000 */
[----:B0-----:R-:W-:-:S04]  /*01f0*/  FFMA R2, R0, R5, -1 ;  /* 0xbf80000000027423 */ /* 0x001fc80000000005 */
[----:B------:R-:W-:-:S04]  /*0200*/  FADD.FTZ R2, -R2, -RZ ;  /* 0x800000ff02027221 */ /* 0x000fc80000010100 */
[----:B------:R-:W-:-:S07]  /*0210*/  FFMA R5, R5, R2, R5 ;  /* 0x0000000205057223 */ /* 0x000fce0000000005 */
.L_x_34:
[----:B------:R-:W-:Y:S05]  /*0220*/  BSYNC.RECONVERGENT B0 ;  /* 0x0000000000007941 */ /* 0x000fea0003800200 */
.L_x_32:
[----:B------:R-:W0:Y:S01]  /*0230*/  LDC.64 R6, c[0x0][0x388] ;  /* 0x0000e200ff067b82 */ /* 0x000e220000000a00 */
[----:B------:R-:W-:Y:S01]  /*0240*/  FMUL R5, R4, R5 ;  /* 0x0000000504057220 */ /* 0x000fe20000400000 */
[----:B0-----:R-:W-:-:S05]  /*0250*/  IMAD.WIDE R2, R3, 0x4, R6 ;  /* 0x0000000403027825 */ /* 0x001fca00078e0206 */
[----:B------:R-:W-:Y:S01]  /*0260*/  STG.E desc[UR4][R2.64], R5 ;  /* 0x0000000502007986 */ /* 0x000fe2000c101904 */
[----:B------:R-:W-:Y:S05]  /*0270*/  EXIT ;  /* 0x000000000000794d */ /* 0x000fea0003800000 */
        .weak           $__internal_2_$__cuda_sm20_rcp_rn_f32_slowpath
        .type           $__internal_2_$__cuda_sm20_rcp_rn_f32_slowpath,@function
        .size           $__internal_2_$__cuda_sm20_rcp_rn_f32_slowpath,(.L_x_42 - $__internal_2_$__cuda_sm20_rcp_rn_f32_slowpath)
$__internal_2_$__cuda_sm20_rcp_rn_f32_slowpath:
[----:B------:R-:W-:Y:S01]  /*0280*/  IMAD.SHL.U32 R2, R0, 0x2, RZ ;  /* 0x0000000200027824 */ /* 0x000fe200078e00ff */
[----:B------:R-:W-:Y:S04]  /*0290*/  BSSY.RECONVERGENT B1, `(.L_x_35) ;  /* 0x0000030000017945 */ /* 0x000fe80003800200 */
[----:B------:R-:W-:-:S04]  /*02a0*/  SHF.R.U32.HI R2, RZ, 0x18, R2 ;  /* 0x00000018ff027819 */ /* 0x000fc80000011602 */
[----:B------:R-:W-:-:S13]  /*02b0*/  ISETP.NE.U32.AND P0, PT, R2, RZ, PT ;  /* 0x000000ff0200720c */ /* 0x000fda0003f05070 */
[----:B------:R-:W-:Y:S05]  /*02c0*/  @P0 BRA `(.L_x_36) ;  /* 0x0000000000280947 */ /* 0x000fea0003800000 */
[----:B------:R-:W-:-:S04]  /*02d0*/  SHF.L.U32 R2, R0, 0x1, RZ ;  /* 0x0000000100027819 */ /* 0x000fc800000006ff */
        /* <DEDUP_REMOVED lines=9> */
.L_x_36:
[----:B------:R-:W-:-:S05]  /*0370*/  VIADD R5, R2, 0xffffff03 ;  /* 0xffffff0302057836 */ /* 0x000fca0000000000 */
[----:B------:R-:W-:-:S13]  /*0380*/  ISETP.GT.U32.AND P0, PT, R5, 0x1, PT ;  /* 0x000000010500780c */ /* 0x000fda0003f04070 */
[----:B------:R-:W-:Y:S05]  /*0390*/  @P0 BRA `(.L_x_38) ;  /* 0x0000000000780947 */ /* 0x000fea0003800000 */
[----:B------:R-:W-:Y:S01]  /*03a0*/  LOP3.LUT R7, R0, 0x7fffff, RZ, 0xc0, !PT ;  /* 0x007fffff00077812 */ /* 0x000fe200078ec0ff */
[----:B------:R-:W-:-:S03]  /*03b0*/  HFMA2 R12, -RZ, RZ, 0, 1.78813934326171875e-07 ;  /* 0x00000003ff0c7431 */ /* 0x000fc600000001ff */
[----:B------:R-:W-:-:S04]  /*03c0*/  LOP3.LUT R7, R7, 0x3f800000, RZ, 0xfc, !PT ;  /* 0x3f80000007077812 */ /* 0x000fc800078efcff */
[----:B------:R-:W0:Y:S01]  /*03d0*/  MUFU.RCP R8, R7 ;  /* 0x0000000700087308 */ /* 0x000e220000001000 */
[----:B------:R-:W-:Y:S01]  /*03e0*/  SHF.L.U32 R11, R12, R5, RZ ;  /* 0x000000050c0b7219 */ /* 0x000fe200000006ff */
        /* <DEDUP_REMOVED lines=21> */
[----:B------:R-:W-:-:S05]  /*0540*/  @!P0 IADD3 R5, PT, PT, R5, 0x1, RZ ;  /* 0x0000000105058810 */ /* 0x000fca0007ffe0ff */
[----:B------:R-:W-:-:S05]  /*0550*/  @!P1 IMAD.SHL.U32 R5, R5, 0x2, RZ ;  /* 0x0000000205059824 */ /* 0x000fca00078e00ff */
[----:B------:R-:W-:Y:S01]  /*0560*/  LOP3.LUT R5, R5, 0x80000000, R0, 0xf8, !PT ;  /* 0x8000000005057812 */ /* 0x000fe200078ef800 */
[----:B------:R-:W-:Y:S06]  /*0570*/  BRA `(.L_x_37) ;  /* 0x0000000000047947 */ /* 0x000fec0003800000 */
.L_x_38:
[----:B------:R0:W1:Y:S02]  /*0580*/  MUFU.RCP R5, R0 ;  /* 0x0000000000057308 */ /* 0x0000640000001000 */
.L_x_37:
[----:B------:R-:W-:Y:S05]  /*0590*/  BSYNC.RECONVERGENT B1 ;  /* 0x0000000000017941 */ /* 0x000fea0003800200 */
.L_x_35:
[----:B------:R-:W-:-:S04]  /*05a0*/  MOV R7, 0x0 ;  /* 0x0000000000077802 */ /* 0x000fc80000000f00 */
[----:B01----:R-:W-:Y:S05]  /*05b0*/  RET.REL.NODEC R6 `(_Z12swish_kernelPKfPfi) ;  /* 0xfffffff806907950 */ /* 0x003fea0003c3ffff */
.L_x_39:
        /* <DEDUP_REMOVED lines=12> */
.L_x_42:


//--------------------- .nv.shared.reserved.0     --------------------------
	.section	.nv.shared.reserved.0,"aw",@nobits
	.weak		__nv_reservedSMEM_offset_0_alias
	.size		__nv_reservedSMEM_offset_0_alias, 0, 64
	.other		__nv_reservedSMEM_offset_0_alias,@"STO_CUDA_RESERVED_SHARED STV_DEFAULT"
__nv_reservedSMEM_offset_0_alias:
	.zero		0
	.zero		64


//--------------------- .nv.constant0._Z23swish_vectorized_kernelPKfPfi --------------------------
	.section	.nv.constant0._Z23swish_vectorized_kernelPKfPfi,"a",@progbits
	.sectionflags	@""
	.align	4
.nv.constant0._Z23swish_vectorized_kernelPKfPfi:
	.zero		916


//--------------------- .nv.constant0._Z17swish_fast_kernelPKfPfi --------------------------
	.section	.nv.constant0._Z17swish_fast_kernelPKfPfi,"a",@progbits
	.sectionflags	@""
	.align	4
.nv.constant0._Z17swish_fast_kernelPKfPfi:
	.zero		916


//--------------------- .nv.constant0._Z12swish_kernelPKfPfi --------------------------
	.section	.nv.constant0._Z12swish_kernelPKfPfi,"a",@progbits
	.sectionflags	@""
	.align	4
.nv.constant0._Z12swish_kernelPKfPfi:
	.zero		916


//--------------------- SYMBOLS --------------------------

	.type		.nv.reservedSmem.offset0,@object
	.size		.nv.reservedSmem.offset0,0x4
